//
// Generated by NVIDIA NVVM Compiler
//
// Compiler Build ID: CL-36424714
// Cuda compilation tools, release 13.0, V13.0.88
// Based on NVVM 20.0.0
//

.version 9.0
.target sm_100
.address_size 64

	// .globl	_Z10xor_kernelPKhPhm

.visible .entry _Z10xor_kernelPKhPhm(
	.param .u64 .ptr .align 1 _Z10xor_kernelPKhPhm_param_0,
	.param .u64 .ptr .align 1 _Z10xor_kernelPKhPhm_param_1,
	.param .u64 _Z10xor_kernelPKhPhm_param_2
)
{
	.reg .pred 	%p<2>;
	.reg .b16 	%rs<3>;
	.reg .b32 	%r<5>;
	.reg .b64 	%rd<9>;

	ld.param.u64 	%rd2, [_Z10xor_kernelPKhPhm_param_0];
	ld.param.u64 	%rd3, [_Z10xor_kernelPKhPhm_param_1];
	ld.param.u64 	%rd4, [_Z10xor_kernelPKhPhm_param_2];
	mov.u32 	%r1, %ctaid.x;
	mov.u32 	%r2, %ntid.x;
	mov.u32 	%r3, %tid.x;
	mad.lo.s32 	%r4, %r1, %r2, %r3;
	cvt.u64.u32 	%rd1, %r4;
	setp.le.u64 	%p1, %rd4, %rd1;
	@%p1 bra 	$L__BB0_2;
	cvta.to.global.u64 	%rd5, %rd2;
	cvta.to.global.u64 	%rd6, %rd3;
	add.s64 	%rd7, %rd5, %rd1;
	ld.global.u8 	%rs1, [%rd7];
	xor.b16  	%rs2, %rs1, 90;
	add.s64 	%rd8, %rd6, %rd1;
	st.global.u8 	[%rd8], %rs2;
$L__BB0_2:
	ret;

}


// ===== COMPILED SASS (sm_100) =====

	.target	sm_100

	.elftype	@"ET_EXEC"


//--------------------- .note.nv.tkinfo           --------------------------
	.section	.note.nv.tkinfo,"",@"SHT_NOTE"
	.sectionflags	@"SHF_NOTE_NV_TKINFO"
	.tkinfo
        /*0018*/ 	.word	0x00000002
        /*0030*/ 	.string	""
        /*0030*/ 	.string	"ptxas"
        /*0030*/ 	.string	"Cuda compilation tools, release 13.0, V13.0.88"
        /*0030*/ 	.string	"Build cuda_13.0.r13.0/compiler.36424714_0"
        /*0030*/ 	.string	"-arch sm_100 -m 64 "



//--------------------- .note.nv.cuinfo           --------------------------
	.section	.note.nv.cuinfo,"",@"SHT_NOTE"
	.sectionflags	@"SHF_NOTE_NV_CUINFO"
        /*0018*/ 	.short	0x0002
        /*001a*/ 	.short	0x0064
        /*001c*/ 	.short	0x0082
	.zero		2


//--------------------- .nv.info                  --------------------------
	.section	.nv.info,"",@"SHT_CUDA_INFO"
	.align	4


	//----- nvinfo : EIATTR_REGCOUNT
	.align		4
        /*0000*/ 	.byte	0x04, 0x2f
        /*0002*/ 	.short	(.L_1 - .L_0)
	.align		4
.L_0:
        /*0004*/ 	.word	index@(_Z10xor_kernelPKhPhm)
        /*0008*/ 	.word	0x0000000a


	//----- nvinfo : EIATTR_FRAME_SIZE
	.align		4
.L_1:
        /*000c*/ 	.byte	0x04, 0x11
        /*000e*/ 	.short	(.L_3 - .L_2)
	.align		4
.L_2:
        /*0010*/ 	.word	index@(_Z10xor_kernelPKhPhm)
        /*0014*/ 	.word	0x00000000


	//----- nvinfo : EIATTR_MIN_STACK_SIZE
	.align		4
.L_3:
        /*0018*/ 	.byte	0x04, 0x12
        /*001a*/ 	.short	(.L_5 - .L_4)
	.align		4
.L_4:
        /*001c*/ 	.word	index@(_Z10xor_kernelPKhPhm)
        /*0020*/ 	.word	0x00000000
.L_5:


//--------------------- .nv.compat                --------------------------
	.section	.nv.compat,"",@"SHT_CUDA_COMPAT_INFO"
	.align	4
        /*0000*/ 	.byte	0x02, 0x09, 0x00, 0x00, 0x02, 0x02, 0x01, 0x00, 0x02, 0x05, 0x05, 0x00, 0x03, 0x07, 0x01, 0x01
        /*0010*/ 	.byte	0x02, 0x03, 0x00, 0x00, 0x02, 0x06, 0x01, 0x00, 0x04, 0x0b, 0x08, 0x00, 0x09, 0x00, 0x00, 0x00
        /*0020*/ 	.byte	0x00, 0x00, 0x00, 0x00


//--------------------- .nv.info._Z10xor_kernelPKhPhm --------------------------
	.section	.nv.info._Z10xor_kernelPKhPhm,"",@"SHT_CUDA_INFO"
	.sectionflags	@""
	.align	4


	//----- nvinfo : EIATTR_CUDA_API_VERSION
	.align		4
        /*0000*/ 	.byte	0x04, 0x37
        /*0002*/ 	.short	(.L_7 - .L_6)
.L_6:
        /*0004*/ 	.word	0x00000082


	//----- nvinfo : EIATTR_KPARAM_INFO
	.align		4
.L_7:
        /*0008*/ 	.byte	0x04, 0x17
        /*000a*/ 	.short	(.L_9 - .L_8)
.L_8:
        /*000c*/ 	.word	0x00000000
        /*0010*/ 	.short	0x0002
        /*0012*/ 	.short	0x0010
        /*0014*/ 	.byte	0x00, 0xf0, 0x21, 0x00


	//----- nvinfo : EIATTR_KPARAM_INFO
	.align		4
.L_9:
        /*0018*/ 	.byte	0x04, 0x17
        /*001a*/ 	.short	(.L_11 - .L_10)
.L_10:
        /*001c*/ 	.word	0x00000000
        /*0020*/ 	.short	0x0001
        /*0022*/ 	.short	0x0008
        /*0024*/ 	.byte	0x00, 0xf5, 0x21, 0x00


	//----- nvinfo : EIATTR_KPARAM_INFO
	.align		4
.L_11:
        /*0028*/ 	.byte	0x04, 0x17
        /*002a*/ 	.short	(.L_13 - .L_12)
.L_12:
        /*002c*/ 	.word	0x00000000
        /*0030*/ 	.short	0x0000
        /*0032*/ 	.short	0x0000
        /*0034*/ 	.byte	0x00, 0xf5, 0x21, 0x00


	//----- nvinfo : EIATTR_SPARSE_MMA_MASK
	.align		4
.L_13:
        /*0038*/ 	.byte	0x03, 0x50
        /*003a*/ 	.short	0x0000


	//----- nvinfo : EIATTR_MAXREG_COUNT
	.align		4
        /*003c*/ 	.byte	0x03, 0x1b
        /*003e*/ 	.short	0x00ff


	//----- nvinfo : EIATTR_MERCURY_ISA_VERSION
	.align		4
        /*0040*/ 	.byte	0x03, 0x5f
        /*0042*/ 	.short	0x0101


	//----- nvinfo : EIATTR_VRC_CTA_INIT_COUNT
	.align		4
        /*0044*/ 	.byte	0x02, 0x4a
	.zero		1
	.zero		1


	//----- nvinfo : EIATTR_EXIT_INSTR_OFFSETS
	.align		4
        /*0048*/ 	.byte	0x04, 0x1c
        /*004a*/ 	.short	(.L_15 - .L_14)


	//   ....[0]....
.L_14:
        /*004c*/ 	.word	0x00000080


	//   ....[1]....
        /*0050*/ 	.word	0x00000120


	//----- nvinfo : EIATTR_CBANK_PARAM_SIZE
	.align		4
.L_15:
        /*0054*/ 	.byte	0x03, 0x19
        /*0056*/ 	.short	0x0018


	//----- nvinfo : EIATTR_PARAM_CBANK
	.align		4
        /*0058*/ 	.byte	0x04, 0x0a
        /*005a*/ 	.short	(.L_17 - .L_16)
	.align		4
.L_16:
        /*005c*/ 	.word	index@(.nv.constant0._Z10xor_kernelPKhPhm)
        /*0060*/ 	.short	0x0380
        /*0062*/ 	.short	0x0018


	//----- nvinfo : EIATTR_SW_WAR
	.align		4
.L_17:
        /*0064*/ 	.byte	0x04, 0x36
        /*0066*/ 	.short	(.L_19 - .L_18)
.L_18:
        /*0068*/ 	.word	0x00000008
.L_19:


//--------------------- .nv.callgraph             --------------------------
	.section	.nv.callgraph,"",@"SHT_CUDA_CALLGRAPH"
	.align	4
	.sectionentsize	8
	.align		4
        /*0000*/ 	.word	0x00000000
	.align		4
        /*0004*/ 	.word	0xffffffff
	.align		4
        /*0008*/ 	.word	0x00000000
	.align		4
        /*000c*/ 	.word	0xfffffffe
	.align		4
        /*0010*/ 	.word	0x00000000
	.align		4
        /*0014*/ 	.word	0xfffffffd
	.align		4
        /*0018*/ 	.word	0x00000000
	.align		4
        /*001c*/ 	.word	0xfffffffc


//--------------------- .text._Z10xor_kernelPKhPhm --------------------------
	.section	.text._Z10xor_kernelPKhPhm,"ax",@progbits
	.align	128
        .global         _Z10xor_kernelPKhPhm
        .type           _Z10xor_kernelPKhPhm,@function
        .size           _Z10xor_kernelPKhPhm,(.L_x_1 - _Z10xor_kernelPKhPhm)
        .other          _Z10xor_kernelPKhPhm,@"STO_CUDA_ENTRY STV_DEFAULT"
_Z10xor_kernelPKhPhm:
.text._Z10xor_kernelPKhPhm:
[----:B------:R-:W-:Y:S01]  /*0000*/  LDC R1, c[0x0][0x37c] ;  /* 0x0000df00ff017b82 */ /* 0x000fe20000000800 */
[----:B------:R-:W0:Y:S07]  /*0010*/  S2R R3, SR_TID.X ;  /* 0x0000000000037919 */ /* 0x000e2e0000002100 */
[----:B------:R-:W0:Y:S01]  /*0020*/  S2UR UR4, SR_CTAID.X ;  /* 0x00000000000479c3 */ /* 0x000e220000002500 */
[----:B------:R-:W1:Y:S07]  /*0030*/  LDCU.64 UR6, c[0x0][0x390] ;  /* 0x00007200ff0677ac */ /* 0x000e6e0008000a00 */
[----:B------:R-:W0:Y:S02]  /*0040*/  LDC R4, c[0x0][0x360] ;  /* 0x0000d800ff047b82 */ /* 0x000e240000000800 */
[----:B0-----:R-:W-:-:S05]  /*0050*/  IMAD R4, R4, UR4, R3 ;  /* 0x0000000404047c24 */ /* 0x001fca000f8e0203 */
[----:B-1----:R-:W-:-:S04]  /*0060*/  ISETP.GE.U32.AND P0, PT, R4, UR6, PT ;  /* 0x0000000604007c0c */ /* 0x002fc8000bf06070 */
[----:B------:R-:W-:-:S13]  /*0070*/  ISETP.GE.U32.AND.EX P0, PT, RZ, UR7, PT, P0 ;  /* 0x00000007ff007c0c */ /* 0x000fda000bf06100 */
[----:B------:R-:W-:Y:S05]  /*0080*/  @P0 EXIT ;  /* 0x000000000000094d */ /* 0x000fea0003800000 */
[----:B------:R-:W0:Y:S01]  /*0090*/  LDCU.128 UR8, c[0x0][0x380] ;  /* 0x00007000ff0877ac */ /* 0x000e220008000c00 */
[----:B------:R-:W1:Y:S01]  /*00a0*/  LDCU.64 UR4, c[0x0][0x358] ;  /* 0x00006b00ff0477ac */ /* 0x000e620008000a00 */
[----:B0-----:R-:W-:-:S05]  /*00b0*/  IADD3 R2, P0, PT, R4, UR8, RZ ;  /* 0x0000000804027c10 */ /* 0x001fca000ff1e0ff */
[----:B------:R-:W-:-:S05]  /*00c0*/  IMAD.X R3, RZ, RZ, UR9, P0 ;  /* 0x00000009ff037e24 */ /* 0x000fca00080e06ff */
[----:B-1----:R-:W2:Y:S01]  /*00d0*/  LDG.E.U8 R2, desc[UR4][R2.64] ;  /* 0x0000000402027981 */ /* 0x002ea2000c1e1100 */
[----:B------:R-:W-:-:S05]  /*00e0*/  IADD3 R4, P0, PT, R4, UR10, RZ ;  /* 0x0000000a04047c10 */ /* 0x000fca000ff1e0ff */
[----:B------:R-:W-:Y:S01]  /*00f0*/  IMAD.X R5, RZ, RZ, UR11, P0 ;  /* 0x0000000bff057e24 */ /* 0x000fe200080e06ff */
[----:B--2---:R-:W-:-:S05]  /*0100*/  LOP3.LUT R7, R2, 0x5a, RZ, 0x3c, !PT ;  /* 0x0000005a02077812 */ /* 0x004fca00078e3cff */
[----:B------:R-:W-:Y:S01]  /*0110*/  STG.E.U8 desc[UR4][R4.64], R7 ;  /* 0x0000000704007986 */ /* 0x000fe2000c101104 */
[----:B------:R-:W-:Y:S05]  /*0120*/  EXIT ;  /* 0x000000000000794d */ /* 0x000fea0003800000 */
.L_x_0:
[----:B------:R-:W-:-:S00]  /*0130*/  BRA `(.L_x_0) ;  /* 0xfffffffc00fc7947 */ /* 0x000fc0000383ffff */
[----:B------:R-:W-:-:S00]  /*0140*/  NOP ;  /* 0x0000000000007918 */ /* 0x000fc00000000000 */
        /* <DEDUP_REMOVED lines=11> */
.L_x_1:


//--------------------- .nv.shared.reserved.0     --------------------------
	.section	.nv.shared.reserved.0,"aw",@nobits
	.weak		__nv_reservedSMEM_offset_0_alias
	.size		__nv_reservedSMEM_offset_0_alias, 0, 64
	.other		__nv_reservedSMEM_offset_0_alias,@"STO_CUDA_RESERVED_SHARED STV_DEFAULT"
__nv_reservedSMEM_offset_0_alias:
	.zero		0
	.zero		64


//--------------------- .nv.constant0._Z10xor_kernelPKhPhm --------------------------
	.section	.nv.constant0._Z10xor_kernelPKhPhm,"a",@progbits
	.sectionflags	@""
	.align	4
.nv.constant0._Z10xor_kernelPKhPhm:
	.zero		920


//--------------------- SYMBOLS --------------------------

	.type		.nv.reservedSmem.offset0,@object
	.size		.nv.reservedSmem.offset0,0x4
